//
// Generated by NVIDIA NVVM Compiler
//
// Compiler Build ID: CL-36424714
// Cuda compilation tools, release 13.0, V13.0.88
// Based on NVVM 20.0.0
//

.version 9.0
.target sm_100
.address_size 64

	// .globl	_Z12gpuEuclideanPKdiiPd
// _ZZ12gpuEuclideanPKdiiPdE2Ys has been demoted
// _ZZ12gpuEuclideanPKdiiPdE2Xs has been demoted
// _ZZ13gpuEuclidean2PKdS0_iiiPdE2Ys has been demoted
// _ZZ13gpuEuclidean2PKdS0_iiiPdE2Xs has been demoted

.visible .entry _Z12gpuEuclideanPKdiiPd(
	.param .u64 .ptr .align 1 _Z12gpuEuclideanPKdiiPd_param_0,
	.param .u32 _Z12gpuEuclideanPKdiiPd_param_1,
	.param .u32 _Z12gpuEuclideanPKdiiPd_param_2,
	.param .u64 .ptr .align 1 _Z12gpuEuclideanPKdiiPd_param_3
)
{
	.reg .pred 	%p<3>;
	.reg .b32 	%r<38>;
	.reg .b32 	%f<74>;
	.reg .b64 	%rd<11>;
	.reg .b64 	%fd<4>;
	// demoted variable
	.shared .align 4 .b8 _ZZ12gpuEuclideanPKdiiPdE2Ys[1024];
	// demoted variable
	.shared .align 4 .b8 _ZZ12gpuEuclideanPKdiiPdE2Xs[1024];
	ld.param.u64 	%rd2, [_Z12gpuEuclideanPKdiiPd_param_0];
	ld.param.u32 	%r19, [_Z12gpuEuclideanPKdiiPd_param_1];
	ld.param.u32 	%r20, [_Z12gpuEuclideanPKdiiPd_param_2];
	ld.param.u64 	%rd3, [_Z12gpuEuclideanPKdiiPd_param_3];
	mov.u32 	%r21, %ctaid.x;
	mov.u32 	%r22, %ctaid.y;
	mov.u32 	%r1, %tid.x;
	mov.u32 	%r2, %tid.y;
	shl.b32 	%r3, %r22, 4;
	mul.lo.s32 	%r37, %r20, %r3;
	shl.b32 	%r5, %r21, 4;
	setp.lt.s32 	%p1, %r20, 1;
	mov.f32 	%f73, 0f00000000;
	@%p1 bra 	$L__BB0_3;
	cvta.to.global.u64 	%rd1, %rd2;
	shl.b32 	%r23, %r2, 6;
	mov.u32 	%r24, _ZZ12gpuEuclideanPKdiiPdE2Ys;
	add.s32 	%r6, %r24, %r23;
	shl.b32 	%r25, %r1, 2;
	add.s32 	%r7, %r6, %r25;
	shl.b32 	%r26, %r1, 6;
	mov.u32 	%r27, _ZZ12gpuEuclideanPKdiiPdE2Xs;
	add.s32 	%r28, %r27, %r26;
	shl.b32 	%r29, %r2, 2;
	add.s32 	%r8, %r28, %r29;
	mad.lo.s32 	%r9, %r1, -60, %r28;
	add.s32 	%r30, %r2, %r5;
	mad.lo.s32 	%r36, %r20, %r30, %r1;
	add.s32 	%r31, %r2, %r3;
	mad.lo.s32 	%r35, %r20, %r31, %r1;
	add.s32 	%r12, %r37, %r20;
	mov.f32 	%f73, 0f00000000;
$L__BB0_2:
	mul.wide.s32 	%rd4, %r36, 8;
	add.s64 	%rd5, %rd1, %rd4;
	mul.wide.s32 	%rd6, %r35, 8;
	add.s64 	%rd7, %rd1, %rd6;
	ld.global.f64 	%fd1, [%rd7];
	cvt.rn.f32.f64 	%f6, %fd1;
	st.shared.f32 	[%r7], %f6;
	ld.global.f64 	%fd2, [%rd5];
	cvt.rn.f32.f64 	%f7, %fd2;
	st.shared.f32 	[%r8], %f7;
	bar.sync 	0;
	ld.shared.f32 	%f8, [%r6];
	ld.shared.f32 	%f9, [%r9];
	sub.f32 	%f10, %f8, %f9;
	fma.rn.f32 	%f11, %f10, %f10, %f73;
	ld.shared.f32 	%f12, [%r6+4];
	ld.shared.f32 	%f13, [%r9+64];
	sub.f32 	%f14, %f12, %f13;
	fma.rn.f32 	%f15, %f14, %f14, %f11;
	ld.shared.f32 	%f16, [%r6+8];
	ld.shared.f32 	%f17, [%r9+128];
	sub.f32 	%f18, %f16, %f17;
	fma.rn.f32 	%f19, %f18, %f18, %f15;
	ld.shared.f32 	%f20, [%r6+12];
	ld.shared.f32 	%f21, [%r9+192];
	sub.f32 	%f22, %f20, %f21;
	fma.rn.f32 	%f23, %f22, %f22, %f19;
	ld.shared.f32 	%f24, [%r6+16];
	ld.shared.f32 	%f25, [%r9+256];
	sub.f32 	%f26, %f24, %f25;
	fma.rn.f32 	%f27, %f26, %f26, %f23;
	ld.shared.f32 	%f28, [%r6+20];
	ld.shared.f32 	%f29, [%r9+320];
	sub.f32 	%f30, %f28, %f29;
	fma.rn.f32 	%f31, %f30, %f30, %f27;
	ld.shared.f32 	%f32, [%r6+24];
	ld.shared.f32 	%f33, [%r9+384];
	sub.f32 	%f34, %f32, %f33;
	fma.rn.f32 	%f35, %f34, %f34, %f31;
	ld.shared.f32 	%f36, [%r6+28];
	ld.shared.f32 	%f37, [%r9+448];
	sub.f32 	%f38, %f36, %f37;
	fma.rn.f32 	%f39, %f38, %f38, %f35;
	ld.shared.f32 	%f40, [%r6+32];
	ld.shared.f32 	%f41, [%r9+512];
	sub.f32 	%f42, %f40, %f41;
	fma.rn.f32 	%f43, %f42, %f42, %f39;
	ld.shared.f32 	%f44, [%r6+36];
	ld.shared.f32 	%f45, [%r9+576];
	sub.f32 	%f46, %f44, %f45;
	fma.rn.f32 	%f47, %f46, %f46, %f43;
	ld.shared.f32 	%f48, [%r6+40];
	ld.shared.f32 	%f49, [%r9+640];
	sub.f32 	%f50, %f48, %f49;
	fma.rn.f32 	%f51, %f50, %f50, %f47;
	ld.shared.f32 	%f52, [%r6+44];
	ld.shared.f32 	%f53, [%r9+704];
	sub.f32 	%f54, %f52, %f53;
	fma.rn.f32 	%f55, %f54, %f54, %f51;
	ld.shared.f32 	%f56, [%r6+48];
	ld.shared.f32 	%f57, [%r9+768];
	sub.f32 	%f58, %f56, %f57;
	fma.rn.f32 	%f59, %f58, %f58, %f55;
	ld.shared.f32 	%f60, [%r6+52];
	ld.shared.f32 	%f61, [%r9+832];
	sub.f32 	%f62, %f60, %f61;
	fma.rn.f32 	%f63, %f62, %f62, %f59;
	ld.shared.f32 	%f64, [%r6+56];
	ld.shared.f32 	%f65, [%r9+896];
	sub.f32 	%f66, %f64, %f65;
	fma.rn.f32 	%f67, %f66, %f66, %f63;
	ld.shared.f32 	%f68, [%r6+60];
	ld.shared.f32 	%f69, [%r9+960];
	sub.f32 	%f70, %f68, %f69;
	fma.rn.f32 	%f73, %f70, %f70, %f67;
	bar.sync 	0;
	add.s32 	%r37, %r37, 16;
	add.s32 	%r36, %r36, 16;
	add.s32 	%r35, %r35, 16;
	setp.lt.s32 	%p2, %r37, %r12;
	@%p2 bra 	$L__BB0_2;
$L__BB0_3:
	cvta.to.global.u64 	%rd8, %rd3;
	add.s32 	%r32, %r3, %r2;
	add.s32 	%r33, %r5, %r1;
	mad.lo.s32 	%r34, %r19, %r32, %r33;
	sqrt.rn.f32 	%f71, %f73;
	cvt.f64.f32 	%fd3, %f71;
	mul.wide.s32 	%rd9, %r34, 8;
	add.s64 	%rd10, %rd8, %rd9;
	st.global.f64 	[%rd10], %fd3;
	ret;

}
	// .globl	_Z13gpuEuclidean2PKdS0_iiiPd
.visible .entry _Z13gpuEuclidean2PKdS0_iiiPd(
	.param .u64 .ptr .align 1 _Z13gpuEuclidean2PKdS0_iiiPd_param_0,
	.param .u64 .ptr .align 1 _Z13gpuEuclidean2PKdS0_iiiPd_param_1,
	.param .u32 _Z13gpuEuclidean2PKdS0_iiiPd_param_2,
	.param .u32 _Z13gpuEuclidean2PKdS0_iiiPd_param_3,
	.param .u32 _Z13gpuEuclidean2PKdS0_iiiPd_param_4,
	.param .u64 .ptr .align 1 _Z13gpuEuclidean2PKdS0_iiiPd_param_5
)
{
	.reg .pred 	%p<3>;
	.reg .b32 	%r<37>;
	.reg .b32 	%f<3>;
	.reg .b64 	%rd<14>;
	.reg .b64 	%fd<3>;
	// demoted variable
	.shared .align 4 .b8 _ZZ13gpuEuclidean2PKdS0_iiiPdE2Ys[1024];
	// demoted variable
	.shared .align 4 .b8 _ZZ13gpuEuclidean2PKdS0_iiiPdE2Xs[1024];
	ld.param.u64 	%rd3, [_Z13gpuEuclidean2PKdS0_iiiPd_param_0];
	ld.param.u64 	%rd4, [_Z13gpuEuclidean2PKdS0_iiiPd_param_1];
	ld.param.u32 	%r17, [_Z13gpuEuclidean2PKdS0_iiiPd_param_3];
	ld.param.u32 	%r18, [_Z13gpuEuclidean2PKdS0_iiiPd_param_4];
	ld.param.u64 	%rd5, [_Z13gpuEuclidean2PKdS0_iiiPd_param_5];
	mov.u32 	%r19, %ctaid.x;
	mov.u32 	%r20, %ctaid.y;
	mov.u32 	%r1, %tid.x;
	mov.u32 	%r2, %tid.y;
	shl.b32 	%r3, %r20, 4;
	mul.lo.s32 	%r36, %r18, %r3;
	shl.b32 	%r5, %r19, 4;
	setp.lt.s32 	%p1, %r18, 0;
	@%p1 bra 	$L__BB1_3;
	shl.b32 	%r21, %r2, 6;
	mov.u32 	%r22, _ZZ13gpuEuclidean2PKdS0_iiiPdE2Ys;
	add.s32 	%r23, %r22, %r21;
	shl.b32 	%r24, %r1, 2;
	add.s32 	%r6, %r23, %r24;
	shl.b32 	%r25, %r1, 6;
	mov.u32 	%r26, _ZZ13gpuEuclidean2PKdS0_iiiPdE2Xs;
	add.s32 	%r27, %r26, %r25;
	shl.b32 	%r28, %r2, 2;
	add.s32 	%r7, %r27, %r28;
	add.s32 	%r29, %r2, %r5;
	mad.lo.s32 	%r35, %r18, %r29, %r1;
	add.s32 	%r30, %r2, %r3;
	mad.lo.s32 	%r34, %r18, %r30, %r1;
	add.s32 	%r10, %r36, %r18;
	cvta.to.global.u64 	%rd1, %rd3;
	cvta.to.global.u64 	%rd2, %rd4;
$L__BB1_2:
	mul.wide.s32 	%rd6, %r35, 8;
	add.s64 	%rd7, %rd2, %rd6;
	mul.wide.s32 	%rd8, %r34, 8;
	add.s64 	%rd9, %rd1, %rd8;
	ld.global.f64 	%fd1, [%rd9];
	cvt.rn.f32.f64 	%f1, %fd1;
	st.shared.f32 	[%r6], %f1;
	ld.global.f64 	%fd2, [%rd7];
	cvt.rn.f32.f64 	%f2, %fd2;
	st.shared.f32 	[%r7], %f2;
	bar.sync 	0;
	bar.sync 	0;
	add.s32 	%r36, %r36, 16;
	add.s32 	%r35, %r35, 16;
	add.s32 	%r34, %r34, 16;
	setp.le.s32 	%p2, %r36, %r10;
	@%p2 bra 	$L__BB1_2;
$L__BB1_3:
	cvta.to.global.u64 	%rd10, %rd5;
	add.s32 	%r31, %r3, %r2;
	add.s32 	%r32, %r5, %r1;
	mad.lo.s32 	%r33, %r17, %r31, %r32;
	mul.wide.s32 	%rd11, %r33, 8;
	add.s64 	%rd12, %rd10, %rd11;
	mov.b64 	%rd13, 4621819117588971520;
	st.global.u64 	[%rd12], %rd13;
	ret;

}


// ===== COMPILED SASS (sm_100) =====

	.target	sm_100

	.elftype	@"ET_EXEC"


//--------------------- .note.nv.tkinfo           --------------------------
	.section	.note.nv.tkinfo,"",@"SHT_NOTE"
	.sectionflags	@"SHF_NOTE_NV_TKINFO"
	.tkinfo
        /*0018*/ 	.word	0x00000002
        /*0030*/ 	.string	""
        /*0030*/ 	.string	"ptxas"
        /*0030*/ 	.string	"Cuda compilation tools, release 13.0, V13.0.88"
        /*0030*/ 	.string	"Build cuda_13.0.r13.0/compiler.36424714_0"
        /*0030*/ 	.string	"-arch sm_100 -m 64 "



//--------------------- .note.nv.cuinfo           --------------------------
	.section	.note.nv.cuinfo,"",@"SHT_NOTE"
	.sectionflags	@"SHF_NOTE_NV_CUINFO"
        /*0018*/ 	.short	0x0002
        /*001a*/ 	.short	0x0064
        /*001c*/ 	.short	0x0082
	.zero		2


//--------------------- .nv.info                  --------------------------
	.section	.nv.info,"",@"SHT_CUDA_INFO"
	.align	4


	//----- nvinfo : EIATTR_REGCOUNT
	.align		4
        /*0000*/ 	.byte	0x04, 0x2f
        /*0002*/ 	.short	(.L_1 - .L_0)
	.align		4
.L_0:
        /*0004*/ 	.word	index@(_Z12gpuEuclideanPKdiiPd)
        /*0008*/ 	.word	0x00000020


	//----- nvinfo : EIATTR_FRAME_SIZE
	.align		4
.L_1:
        /*000c*/ 	.byte	0x04, 0x11
        /*000e*/ 	.short	(.L_3 - .L_2)
	.align		4
.L_2:
        /*0010*/ 	.word	index@($__internal_0_$__cuda_sm20_sqrt_rn_f32_slowpath)
        /*0014*/ 	.word	0x00000000


	//----- nvinfo : EIATTR_FRAME_SIZE
	.align		4
.L_3:
        /*0018*/ 	.byte	0x04, 0x11
        /*001a*/ 	.short	(.L_5 - .L_4)
	.align		4
.L_4:
        /*001c*/ 	.word	index@(_Z12gpuEuclideanPKdiiPd)
        /*0020*/ 	.word	0x00000000


	//----- nvinfo : EIATTR_REGCOUNT
	.align		4
.L_5:
        /*0024*/ 	.byte	0x04, 0x2f
        /*0026*/ 	.short	(.L_7 - .L_6)
	.align		4
.L_6:
        /*0028*/ 	.word	index@(_Z13gpuEuclidean2PKdS0_iiiPd)
        /*002c*/ 	.word	0x0000001a


	//----- nvinfo : EIATTR_FRAME_SIZE
	.align		4
.L_7:
        /*0030*/ 	.byte	0x04, 0x11
        /*0032*/ 	.short	(.L_9 - .L_8)
	.align		4
.L_8:
        /*0034*/ 	.word	index@(_Z13gpuEuclidean2PKdS0_iiiPd)
        /*0038*/ 	.word	0x00000000


	//----- nvinfo : EIATTR_MIN_STACK_SIZE
	.align		4
.L_9:
        /*003c*/ 	.byte	0x04, 0x12
        /*003e*/ 	.short	(.L_11 - .L_10)
	.align		4
.L_10:
        /*0040*/ 	.word	index@(_Z13gpuEuclidean2PKdS0_iiiPd)
        /*0044*/ 	.word	0x00000000


	//----- nvinfo : EIATTR_MIN_STACK_SIZE
	.align		4
.L_11:
        /*0048*/ 	.byte	0x04, 0x12
        /*004a*/ 	.short	(.L_13 - .L_12)
	.align		4
.L_12:
        /*004c*/ 	.word	index@(_Z12gpuEuclideanPKdiiPd)
        /*0050*/ 	.word	0x00000000
.L_13:


//--------------------- .nv.compat                --------------------------
	.section	.nv.compat,"",@"SHT_CUDA_COMPAT_INFO"
	.align	4
        /*0000*/ 	.byte	0x02, 0x09, 0x00, 0x00, 0x02, 0x02, 0x01, 0x00, 0x02, 0x05, 0x05, 0x00, 0x03, 0x07, 0x01, 0x01
        /*0010*/ 	.byte	0x02, 0x03, 0x00, 0x00, 0x02, 0x06, 0x01, 0x00, 0x04, 0x0b, 0x08, 0x00, 0x01, 0x00, 0x00, 0x00
        /*0020*/ 	.byte	0x00, 0x00, 0x00, 0x00


//--------------------- .nv.info._Z13gpuEuclidean2PKdS0_iiiPd --------------------------
	.section	.nv.info._Z13gpuEuclidean2PKdS0_iiiPd,"",@"SHT_CUDA_INFO"
	.sectionflags	@""
	.align	4


	//----- nvinfo : EIATTR_CUDA_API_VERSION
	.align		4
        /*0000*/ 	.byte	0x04, 0x37
        /*0002*/ 	.short	(.L_15 - .L_14)
.L_14:
        /*0004*/ 	.word	0x00000082


	//----- nvinfo : EIATTR_KPARAM_INFO
	.align		4
.L_15:
        /*0008*/ 	.byte	0x04, 0x17
        /*000a*/ 	.short	(.L_17 - .L_16)
.L_16:
        /*000c*/ 	.word	0x00000000
        /*0010*/ 	.short	0x0005
        /*0012*/ 	.short	0x0020
        /*0014*/ 	.byte	0x00, 0xf5, 0x21, 0x00


	//----- nvinfo : EIATTR_KPARAM_INFO
	.align		4
.L_17:
        /*0018*/ 	.byte	0x04, 0x17
        /*001a*/ 	.short	(.L_19 - .L_18)
.L_18:
        /*001c*/ 	.word	0x00000000
        /*0020*/ 	.short	0x0004
        /*0022*/ 	.short	0x0018
        /*0024*/ 	.byte	0x00, 0xf0, 0x11, 0x00


	//----- nvinfo : EIATTR_KPARAM_INFO
	.align		4
.L_19:
        /*0028*/ 	.byte	0x04, 0x17
        /*002a*/ 	.short	(.L_21 - .L_20)
.L_20:
        /*002c*/ 	.word	0x00000000
        /*0030*/ 	.short	0x0003
        /*0032*/ 	.short	0x0014
        /*0034*/ 	.byte	0x00, 0xf0, 0x11, 0x00


	//----- nvinfo : EIATTR_KPARAM_INFO
	.align		4
.L_21:
        /*0038*/ 	.byte	0x04, 0x17
        /*003a*/ 	.short	(.L_23 - .L_22)
.L_22:
        /*003c*/ 	.word	0x00000000
        /*0040*/ 	.short	0x0002
        /*0042*/ 	.short	0x0010
        /*0044*/ 	.byte	0x00, 0xf0, 0x11, 0x00


	//----- nvinfo : EIATTR_KPARAM_INFO
	.align		4
.L_23:
        /*0048*/ 	.byte	0x04, 0x17
        /*004a*/ 	.short	(.L_25 - .L_24)
.L_24:
        /*004c*/ 	.word	0x00000000
        /*0050*/ 	.short	0x0001
        /*0052*/ 	.short	0x0008
        /*0054*/ 	.byte	0x00, 0xf5, 0x21, 0x00


	//----- nvinfo : EIATTR_KPARAM_INFO
	.align		4
.L_25:
        /*0058*/ 	.byte	0x04, 0x17
        /*005a*/ 	.short	(.L_27 - .L_26)
.L_26:
        /*005c*/ 	.word	0x00000000
        /*0060*/ 	.short	0x0000
        /*0062*/ 	.short	0x0000
        /*0064*/ 	.byte	0x00, 0xf5, 0x21, 0x00


	//----- nvinfo : EIATTR_SPARSE_MMA_MASK
	.align		4
.L_27:
        /*0068*/ 	.byte	0x03, 0x50
        /*006a*/ 	.short	0x0000


	//----- nvinfo : EIATTR_MAXREG_COUNT
	.align		4
        /*006c*/ 	.byte	0x03, 0x1b
        /*006e*/ 	.short	0x00ff


	//----- nvinfo : EIATTR_NUM_BARRIERS
	.align		4
        /*0070*/ 	.byte	0x02, 0x4c
        /*0072*/ 	.byte	0x01
	.zero		1


	//----- nvinfo : EIATTR_MERCURY_ISA_VERSION
	.align		4
        /*0074*/ 	.byte	0x03, 0x5f
        /*0076*/ 	.short	0x0101


	//----- nvinfo : EIATTR_VRC_CTA_INIT_COUNT
	.align		4
        /*0078*/ 	.byte	0x02, 0x4a
	.zero		1
	.zero		1


	//----- nvinfo : EIATTR_EXIT_INSTR_OFFSETS
	.align		4
        /*007c*/ 	.byte	0x04, 0x1c
        /*007e*/ 	.short	(.L_29 - .L_28)


	//   ....[0]....
.L_28:
        /*0080*/ 	.word	0x00000330


	//----- nvinfo : EIATTR_CBANK_PARAM_SIZE
	.align		4
.L_29:
        /*0084*/ 	.byte	0x03, 0x19
        /*0086*/ 	.short	0x0028


	//----- nvinfo : EIATTR_PARAM_CBANK
	.align		4
        /*0088*/ 	.byte	0x04, 0x0a
        /*008a*/ 	.short	(.L_31 - .L_30)
	.align		4
.L_30:
        /*008c*/ 	.word	index@(.nv.constant0._Z13gpuEuclidean2PKdS0_iiiPd)
        /*0090*/ 	.short	0x0380
        /*0092*/ 	.short	0x0028


	//----- nvinfo : EIATTR_SW_WAR
	.align		4
.L_31:
        /*0094*/ 	.byte	0x04, 0x36
        /*0096*/ 	.short	(.L_33 - .L_32)
.L_32:
        /*0098*/ 	.word	0x00000008
.L_33:


//--------------------- .nv.info._Z12gpuEuclideanPKdiiPd --------------------------
	.section	.nv.info._Z12gpuEuclideanPKdiiPd,"",@"SHT_CUDA_INFO"
	.sectionflags	@""
	.align	4


	//----- nvinfo : EIATTR_CUDA_API_VERSION
	.align		4
        /*0000*/ 	.byte	0x04, 0x37
        /*0002*/ 	.short	(.L_35 - .L_34)
.L_34:
        /*0004*/ 	.word	0x00000082


	//----- nvinfo : EIATTR_KPARAM_INFO
	.align		4
.L_35:
        /*0008*/ 	.byte	0x04, 0x17
        /*000a*/ 	.short	(.L_37 - .L_36)
.L_36:
        /*000c*/ 	.word	0x00000000
        /*0010*/ 	.short	0x0003
        /*0012*/ 	.short	0x0010
        /*0014*/ 	.byte	0x00, 0xf5, 0x21, 0x00


	//----- nvinfo : EIATTR_KPARAM_INFO
	.align		4
.L_37:
        /*0018*/ 	.byte	0x04, 0x17
        /*001a*/ 	.short	(.L_39 - .L_38)
.L_38:
        /*001c*/ 	.word	0x00000000
        /*0020*/ 	.short	0x0002
        /*0022*/ 	.short	0x000c
        /*0024*/ 	.byte	0x00, 0xf0, 0x11, 0x00


	//----- nvinfo : EIATTR_KPARAM_INFO
	.align		4
.L_39:
        /*0028*/ 	.byte	0x04, 0x17
        /*002a*/ 	.short	(.L_41 - .L_40)
.L_40:
        /*002c*/ 	.word	0x00000000
        /*0030*/ 	.short	0x0001
        /*0032*/ 	.short	0x0008
        /*0034*/ 	.byte	0x00, 0xf0, 0x11, 0x00


	//----- nvinfo : EIATTR_KPARAM_INFO
	.align		4
.L_41:
        /*0038*/ 	.byte	0x04, 0x17
        /*003a*/ 	.short	(.L_43 - .L_42)
.L_42:
        /*003c*/ 	.word	0x00000000
        /*0040*/ 	.short	0x0000
        /*0042*/ 	.short	0x0000
        /*0044*/ 	.byte	0x00, 0xf5, 0x21, 0x00


	//----- nvinfo : EIATTR_SPARSE_MMA_MASK
	.align		4
.L_43:
        /*0048*/ 	.byte	0x03, 0x50
        /*004a*/ 	.short	0x0000


	//----- nvinfo : EIATTR_MAXREG_COUNT
	.align		4
        /*004c*/ 	.byte	0x03, 0x1b
        /*004e*/ 	.short	0x00ff


	//----- nvinfo : EIATTR_NUM_BARRIERS
	.align		4
        /*0050*/ 	.byte	0x02, 0x4c
        /*0052*/ 	.byte	0x01
	.zero		1


	//----- nvinfo : EIATTR_MERCURY_ISA_VERSION
	.align		4
        /*0054*/ 	.byte	0x03, 0x5f
        /*0056*/ 	.short	0x0101


	//----- nvinfo : EIATTR_VRC_CTA_INIT_COUNT
	.align		4
        /*0058*/ 	.byte	0x02, 0x4a
	.zero		1
	.zero		1


	//----- nvinfo : EIATTR_EXIT_INSTR_OFFSETS
	.align		4
        /*005c*/ 	.byte	0x04, 0x1c
        /*005e*/ 	.short	(.L_45 - .L_44)


	//   ....[0]....
.L_44:
        /*0060*/ 	.word	0x00000770


	//----- nvinfo : EIATTR_CRS_STACK_SIZE
	.align		4
.L_45:
        /*0064*/ 	.byte	0x04, 0x1e
        /*0066*/ 	.short	(.L_47 - .L_46)
.L_46:
        /*0068*/ 	.word	0x00000000


	//----- nvinfo : EIATTR_CBANK_PARAM_SIZE
	.align		4
.L_47:
        /*006c*/ 	.byte	0x03, 0x19
        /*006e*/ 	.short	0x0018


	//----- nvinfo : EIATTR_PARAM_CBANK
	.align		4
        /*0070*/ 	.byte	0x04, 0x0a
        /*0072*/ 	.short	(.L_49 - .L_48)
	.align		4
.L_48:
        /*0074*/ 	.word	index@(.nv.constant0._Z12gpuEuclideanPKdiiPd)
        /*0078*/ 	.short	0x0380
        /*007a*/ 	.short	0x0018


	//----- nvinfo : EIATTR_SW_WAR
	.align		4
.L_49:
        /*007c*/ 	.byte	0x04, 0x36
        /*007e*/ 	.short	(.L_51 - .L_50)
.L_50:
        /*0080*/ 	.word	0x00000008
.L_51:


//--------------------- .nv.callgraph             --------------------------
	.section	.nv.callgraph,"",@"SHT_CUDA_CALLGRAPH"
	.align	4
	.sectionentsize	8
	.align		4
        /*0000*/ 	.word	0x00000000
	.align		4
        /*0004*/ 	.word	0xffffffff
	.align		4
        /*0008*/ 	.word	0x00000000
	.align		4
        /*000c*/ 	.word	0xfffffffe
	.align		4
        /*0010*/ 	.word	0x00000000
	.align		4
        /*0014*/ 	.word	0xfffffffd
	.align		4
        /*0018*/ 	.word	0x00000000
	.align		4
        /*001c*/ 	.word	0xfffffffc


//--------------------- .text._Z13gpuEuclidean2PKdS0_iiiPd --------------------------
	.section	.text._Z13gpuEuclidean2PKdS0_iiiPd,"ax",@progbits
	.align	128
        .global         _Z13gpuEuclidean2PKdS0_iiiPd
        .type           _Z13gpuEuclidean2PKdS0_iiiPd,@function
        .size           _Z13gpuEuclidean2PKdS0_iiiPd,(.L_x_11 - _Z13gpuEuclidean2PKdS0_iiiPd)
        .other          _Z13gpuEuclidean2PKdS0_iiiPd,@"STO_CUDA_ENTRY STV_DEFAULT"
_Z13gpuEuclidean2PKdS0_iiiPd:
.text._Z13gpuEuclidean2PKdS0_iiiPd:
[----:B------:R-:W-:Y:S01]  /*0000*/  LDC R1, c[0x0][0x37c] ;  /* 0x0000df00ff017b82 */ /* 0x000fe20000000800 */
[----:B------:R-:W0:Y:S07]  /*0010*/  LDCU UR9, c[0x0][0x398] ;  /* 0x00007300ff0977ac */ /* 0x000e2e0008000800 */
[----:B------:R-:W1:Y:S01]  /*0020*/  S2UR UR4, SR_CTAID.Y ;  /* 0x00000000000479c3 */ /* 0x000e620000002600 */
[----:B------:R-:W2:Y:S01]  /*0030*/  S2R R14, SR_CTAID.X ;  /* 0x00000000000e7919 */ /* 0x000ea20000002500 */
[----:B------:R-:W3:Y:S01]  /*0040*/  LDCU.64 UR10, c[0x0][0x358] ;  /* 0x00006b00ff0a77ac */ /* 0x000ee20008000a00 */
[----:B------:R-:W4:Y:S05]  /*0050*/  S2R R21, SR_TID.X ;  /* 0x0000000000157919 */ /* 0x000f2a0000002100 */
[----:B------:R-:W2:Y:S01]  /*0060*/  LDC.64 R2, c[0x0][0x3a0] ;  /* 0x0000e800ff027b82 */ /* 0x000ea20000000a00 */
[----:B------:R-:W2:Y:S01]  /*0070*/  S2R R23, SR_TID.Y ;  /* 0x0000000000177919 */ /* 0x000ea20000002200 */
[----:B0-----:R-:W-:-:S02]  /*0080*/  UISETP.GE.AND UP0, UPT, UR9, URZ, UPT ;  /* 0x000000ff0900728c */ /* 0x001fc4000bf06270 */
[----:B-1----:R-:W-:-:S07]  /*0090*/  USHF.L.U32 UR4, UR4, 0x4, URZ ;  /* 0x0000000404047899 */ /* 0x002fce00080006ff */
[----:B---3--:R-:W-:Y:S05]  /*00a0*/  BRA.U !UP0, `(.L_x_0) ;  /* 0x0000000108807547 */ /* 0x008fea000b800000 */
[----:B------:R-:W0:Y:S01]  /*00b0*/  S2UR UR7, SR_CgaCtaId ;  /* 0x00000000000779c3 */ /* 0x000e220000008800 */
[----:B------:R-:W-:Y:S01]  /*00c0*/  UMOV UR5, 0x400 ;  /* 0x0000040000057882 */ /* 0x000fe20000000000 */
[----:B--2---:R-:W-:Y:S01]  /*00d0*/  LEA R9, R14, R23, 0x4 ;  /* 0x000000170e097211 */ /* 0x004fe200078e20ff */
[----:B------:R-:W-:Y:S01]  /*00e0*/  UIADD3 UR6, UPT, UPT, UR5, 0x400, URZ ;  /* 0x0000040005067890 */ /* 0x000fe2000fffe0ff */
[----:B------:R-:W-:Y:S01]  /*00f0*/  IADD3 R10, PT, PT, R23, UR4, RZ ;  /* 0x00000004170a7c10 */ /* 0x000fe2000fffe0ff */
[----:B------:R-:W-:Y:S02]  /*0100*/  UIMAD UR8, UR4, UR9, URZ ;  /* 0x00000009040872a4 */ /* 0x000fe4000f8e02ff */
[--C-:B----4-:R-:W-:Y:S01]  /*0110*/  IMAD R13, R9, UR9, R21.reuse ;  /* 0x00000009090d7c24 */ /* 0x110fe2000f8e0215 */
[----:B------:R-:W1:Y:S01]  /*0120*/  LDC.64 R6, c[0x0][0x380] ;  /* 0x0000e000ff067b82 */ /* 0x000e620000000a00 */
[----:B------:R-:W-:-:S07]  /*0130*/  IMAD R15, R10, UR9, R21 ;  /* 0x000000090a0f7c24 */ /* 0x000fce000f8e0215 */
[----:B------:R-:W2:Y:S01]  /*0140*/  LDC.64 R4, c[0x0][0x388] ;  /* 0x0000e200ff047b82 */ /* 0x000ea20000000a00 */
[----:B0-----:R-:W-:Y:S02]  /*0150*/  ULEA UR5, UR7, UR5, 0x18 ;  /* 0x0000000507057291 */ /* 0x001fe4000f8ec0ff */
[----:B------:R-:W-:Y:S02]  /*0160*/  ULEA UR6, UR7, UR6, 0x18 ;  /* 0x0000000607067291 */ /* 0x000fe4000f8ec0ff */
[----:B------:R-:W-:Y:S02]  /*0170*/  UIADD3 UR7, UPT, UPT, UR8, UR9, URZ ;  /* 0x0000000908077290 */ /* 0x000fe4000fffe0ff */
[----:B------:R-:W-:Y:S02]  /*0180*/  LEA R0, R23, UR5, 0x6 ;  /* 0x0000000517007c11 */ /* 0x000fe4000f8e30ff */
[----:B------:R-:W-:-:S03]  /*0190*/  LEA R8, R21, UR6, 0x6 ;  /* 0x0000000615087c11 */ /* 0x000fc6000f8e30ff */
[----:B------:R-:W-:Y:S01]  /*01a0*/  IMAD R0, R21, 0x4, R0 ;  /* 0x0000000415007824 */ /* 0x000fe200078e0200 */
[----:B------:R-:W-:-:S07]  /*01b0*/  LEA R12, R23, R8, 0x2 ;  /* 0x00000008170c7211 */ /* 0x000fce00078e10ff */
.L_x_1:
[----:B-1----:R-:W-:-:S04]  /*01c0*/  IMAD.WIDE R10, R15, 0x8, R6 ;  /* 0x000000080f0a7825 */ /* 0x002fc800078e0206 */
[----:B--2---:R-:W-:Y:S02]  /*01d0*/  IMAD.WIDE R8, R13, 0x8, R4 ;  /* 0x000000080d087825 */ /* 0x004fe400078e0204 */
[----:B------:R-:W2:Y:S04]  /*01e0*/  LDG.E.64 R10, desc[UR10][R10.64] ;  /* 0x0000000a0a0a7981 */ /* 0x000ea8000c1e1b00 */
[----:B------:R-:W3:Y:S01]  /*01f0*/  LDG.E.64 R8, desc[UR10][R8.64] ;  /* 0x0000000a08087981 */ /* 0x000ee2000c1e1b00 */
[----:B------:R-:W-:Y:S01]  /*0200*/  UIADD3 UR8, UPT, UPT, UR8, 0x10, URZ ;  /* 0x0000001008087890 */ /* 0x000fe2000fffe0ff */
[----:B------:R-:W-:Y:S01]  /*0210*/  VIADD R15, R15, 0x10 ;  /* 0x000000100f0f7836 */ /* 0x000fe20000000000 */
[----:B------:R-:W-:Y:S02]  /*0220*/  IADD3 R13, PT, PT, R13, 0x10, RZ ;  /* 0x000000100d0d7810 */ /* 0x000fe40007ffe0ff */
[----:B------:R-:W-:Y:S01]  /*0230*/  UISETP.GT.AND UP0, UPT, UR8, UR7, UPT ;  /* 0x000000070800728c */ /* 0x000fe2000bf04270 */
[----:B--2---:R-:W0:Y:S08]  /*0240*/  F2F.F32.F64 R17, R10 ;  /* 0x0000000a00117310 */ /* 0x004e300000301000 */
[----:B---3--:R-:W1:Y:S01]  /*0250*/  F2F.F32.F64 R19, R8 ;  /* 0x0000000800137310 */ /* 0x008e620000301000 */
[----:B0-----:R0:W-:Y:S04]  /*0260*/  STS [R0], R17 ;  /* 0x0000001100007388 */ /* 0x0011e80000000800 */
[----:B-1----:R0:W-:Y:S01]  /*0270*/  STS [R12], R19 ;  /* 0x000000130c007388 */ /* 0x0021e20000000800 */
[----:B------:R-:W-:Y:S08]  /*0280*/  BAR.SYNC.DEFER_BLOCKING 0x0 ;  /* 0x0000000000007b1d */ /* 0x000ff00000010000 */
[----:B------:R-:W-:Y:S06]  /*0290*/  BAR.SYNC.DEFER_BLOCKING 0x0 ;  /* 0x0000000000007b1d */ /* 0x000fec0000010000 */
[----:B0-----:R-:W-:Y:S05]  /*02a0*/  BRA.U !UP0, `(.L_x_1) ;  /* 0xfffffffd08c47547 */ /* 0x001fea000b83ffff */
.L_x_0:
[----:B------:R-:W0:Y:S01]  /*02b0*/  LDCU UR5, c[0x0][0x394] ;  /* 0x00007280ff0577ac */ /* 0x000e220008000800 */
[----:B--2-4-:R-:W-:Y:S01]  /*02c0*/  LEA R0, R14, R21, 0x4 ;  /* 0x000000150e007211 */ /* 0x014fe200078e20ff */
[----:B------:R-:W-:Y:S02]  /*02d0*/  VIADD R7, R23, UR4 ;  /* 0x0000000417077c36 */ /* 0x000fe40008000000 */
[----:B------:R-:W-:Y:S01]  /*02e0*/  HFMA2 R4, -RZ, RZ, 0, 0 ;  /* 0x00000000ff047431 */ /* 0x000fe200000001ff */
[----:B------:R-:W-:Y:S01]  /*02f0*/  MOV R5, 0x40240000 ;  /* 0x4024000000057802 */ /* 0x000fe20000000f00 */
[----:B0-----:R-:W-:-:S04]  /*0300*/  IMAD R7, R7, UR5, R0 ;  /* 0x0000000507077c24 */ /* 0x001fc8000f8e0200 */
[----:B------:R-:W-:-:S05]  /*0310*/  IMAD.WIDE R2, R7, 0x8, R2 ;  /* 0x0000000807027825 */ /* 0x000fca00078e0202 */
[----:B------:R-:W-:Y:S01]  /*0320*/  STG.E.64 desc[UR10][R2.64], R4 ;  /* 0x0000000402007986 */ /* 0x000fe2000c101b0a */
[----:B------:R-:W-:Y:S05]  /*0330*/  EXIT ;  /* 0x000000000000794d */ /* 0x000fea0003800000 */
.L_x_2:
[----:B------:R-:W-:-:S00]  /*0340*/  BRA `(.L_x_2) ;  /* 0xfffffffc00fc7947 */ /* 0x000fc0000383ffff */
[----:B------:R-:W-:-:S00]  /*0350*/  NOP ;  /* 0x0000000000007918 */ /* 0x000fc00000000000 */
        /* <DEDUP_REMOVED lines=10> */
.L_x_11:


//--------------------- .text._Z12gpuEuclideanPKdiiPd --------------------------
	.section	.text._Z12gpuEuclideanPKdiiPd,"ax",@progbits
	.align	128
        .global         _Z12gpuEuclideanPKdiiPd
        .type           _Z12gpuEuclideanPKdiiPd,@function
        .size           _Z12gpuEuclideanPKdiiPd,(.L_x_10 - _Z12gpuEuclideanPKdiiPd)
        .other          _Z12gpuEuclideanPKdiiPd,@"STO_CUDA_ENTRY STV_DEFAULT"
_Z12gpuEuclideanPKdiiPd:
.text._Z12gpuEuclideanPKdiiPd:
[----:B------:R-:W-:Y:S01]  /*0000*/  LDC R1, c[0x0][0x37c] ;  /* 0x0000df00ff017b82 */ /* 0x000fe20000000800 */
[----:B------:R-:W0:Y:S07]  /*0010*/  LDCU UR9, c[0x0][0x38c] ;  /* 0x00007180ff0977ac */ /* 0x000e2e0008000800 */
[----:B------:R-:W1:Y:S01]  /*0020*/  S2UR UR4, SR_CTAID.Y ;  /* 0x00000000000479c3 */ /* 0x000e620000002600 */
[----:B------:R-:W2:Y:S01]  /*0030*/  S2R R0, SR_CTAID.X ;  /* 0x0000000000007919 */ /* 0x000ea20000002500 */
[----:B------:R-:W-:Y:S01]  /*0040*/  HFMA2 R22, -RZ, RZ, 0, 0 ;  /* 0x00000000ff167431 */ /* 0x000fe200000001ff */
[----:B------:R-:W3:Y:S01]  /*0050*/  LDCU UR12, c[0x0][0x388] ;  /* 0x00007100ff0c77ac */ /* 0x000ee20008000800 */
[----:B------:R-:W4:Y:S01]  /*0060*/  S2R R13, SR_TID.X ;  /* 0x00000000000d7919 */ /* 0x000f220000002100 */
[----:B------:R-:W1:Y:S01]  /*0070*/  LDCU.64 UR10, c[0x0][0x358] ;  /* 0x00006b00ff0a77ac */ /* 0x000e620008000a00 */
[----:B------:R-:W2:Y:S01]  /*0080*/  S2R R15, SR_TID.Y ;  /* 0x00000000000f7919 */ /* 0x000ea20000002200 */
[----:B0-----:R-:W-:-:S02]  /*0090*/  UISETP.GE.AND UP0, UPT, UR9, 0x1, UPT ;  /* 0x000000010900788c */ /* 0x001fc4000bf06270 */
[----:B-1----:R-:W-:-:S07]  /*00a0*/  USHF.L.U32 UR4, UR4, 0x4, URZ ;  /* 0x0000000404047899 */ /* 0x002fce00080006ff */
[----:B---3--:R-:W-:Y:S05]  /*00b0*/  BRA.U !UP0, `(.L_x_3) ;  /* 0x0000000508547547 */ /* 0x008fea000b800000 */
[----:B------:R-:W0:Y:S01]  /*00c0*/  S2UR UR7, SR_CgaCtaId ;  /* 0x00000000000779c3 */ /* 0x000e220000008800 */
[----:B------:R-:W-:Y:S01]  /*00d0*/  UMOV UR5, 0x400 ;  /* 0x0000040000057882 */ /* 0x000fe20000000000 */
[----:B--2---:R-:W-:Y:S01]  /*00e0*/  LEA R4, R0, R15, 0x4 ;  /* 0x0000000f00047211 */ /* 0x004fe200078e20ff */
[----:B------:R-:W-:Y:S01]  /*00f0*/  UIADD3 UR6, UPT, UPT, UR5, 0x400, URZ ;  /* 0x0000040005067890 */ /* 0x000fe2000fffe0ff */
[----:B------:R-:W-:Y:S01]  /*0100*/  IADD3 R6, PT, PT, R15, UR4, RZ ;  /* 0x000000040f067c10 */ /* 0x000fe2000fffe0ff */
[----:B------:R-:W-:Y:S01]  /*0110*/  UIMAD UR8, UR4, UR9, URZ ;  /* 0x00000009040872a4 */ /* 0x000fe2000f8e02ff */
[----:B------:R-:W-:Y:S01]  /*0120*/  MOV R22, RZ ;  /* 0x000000ff00167202 */ /* 0x000fe20000000f00 */
[--C-:B----4-:R-:W-:Y:S01]  /*0130*/  IMAD R19, R4, UR9, R13.reuse ;  /* 0x0000000904137c24 */ /* 0x110fe2000f8e020d */
[----:B------:R-:W1:Y:S01]  /*0140*/  LDC.64 R2, c[0x0][0x380] ;  /* 0x0000e000ff027b82 */ /* 0x000e620000000a00 */
[----:B------:R-:W-:Y:S01]  /*0150*/  IMAD R17, R6, UR9, R13 ;  /* 0x0000000906117c24 */ /* 0x000fe2000f8e020d */
[----:B0-----:R-:W-:-:S02]  /*0160*/  ULEA UR6, UR7, UR6, 0x18 ;  /* 0x0000000607067291 */ /* 0x001fc4000f8ec0ff */
[----:B------:R-:W-:Y:S02]  /*0170*/  ULEA UR5, UR7, UR5, 0x18 ;  /* 0x0000000507057291 */ /* 0x000fe4000f8ec0ff */
[----:B------:R-:W-:Y:S02]  /*0180*/  UIADD3 UR7, UPT, UPT, UR8, UR9, URZ ;  /* 0x0000000908077290 */ /* 0x000fe4000fffe0ff */
[----:B------:R-:W-:Y:S02]  /*0190*/  LEA R14, R13, UR6, 0x6 ;  /* 0x000000060d0e7c11 */ /* 0x000fe4000f8e30ff */
[C---:B------:R-:W-:Y:S02]  /*01a0*/  LEA R12, R15.reuse, UR5, 0x6 ;  /* 0x000000050f0c7c11 */ /* 0x040fe4000f8e30ff */
[----:B------:R-:W-:Y:S01]  /*01b0*/  LEA R18, R15, R14, 0x2 ;  /* 0x0000000e0f127211 */ /* 0x000fe200078e10ff */
[C---:B------:R-:W-:Y:S01]  /*01c0*/  IMAD R14, R13.reuse, -0x3c, R14 ;  /* 0xffffffc40d0e7824 */ /* 0x040fe200078e020e */
[----:B------:R-:W-:-:S07]  /*01d0*/  LEA R16, R13, R12, 0x2 ;  /* 0x0000000c0d107211 */ /* 0x000fce00078e10ff */
.L_x_4:
[----:B-1----:R-:W-:-:S04]  /*01e0*/  IMAD.WIDE R6, R17, 0x8, R2 ;  /* 0x0000000811067825 */ /* 0x002fc800078e0202 */
[----:B------:R-:W-:Y:S02]  /*01f0*/  IMAD.WIDE R4, R19, 0x8, R2 ;  /* 0x0000000813047825 */ /* 0x000fe400078e0202 */
[----:B------:R-:W2:Y:S04]  /*0200*/  LDG.E.64 R6, desc[UR10][R6.64] ;  /* 0x0000000a06067981 */ /* 0x000ea8000c1e1b00 */
[----:B------:R-:W3:Y:S01]  /*0210*/  LDG.E.64 R26, desc[UR10][R4.64] ;  /* 0x0000000a041a7981 */ /* 0x000ee2000c1e1b00 */
[----:B------:R-:W-:Y:S01]  /*0220*/  UIADD3 UR8, UPT, UPT, UR8, 0x10, URZ ;  /* 0x0000001008087890 */ /* 0x000fe2000fffe0ff */
[----:B------:R-:W-:Y:S02]  /*0230*/  IADD3 R17, PT, PT, R17, 0x10, RZ ;  /* 0x0000001011117810 */ /* 0x000fe40007ffe0ff */
[----:B------:R-:W-:Y:S01]  /*0240*/  IADD3 R19, PT, PT, R19, 0x10, RZ ;  /* 0x0000001013137810 */ /* 0x000fe20007ffe0ff */
[----:B------:R-:W-:Y:S01]  /*0250*/  UISETP.GE.AND UP0, UPT, UR8, UR7, UPT ;  /* 0x000000070800728c */ /* 0x000fe2000bf06270 */
[----:B--2---:R-:W0:Y:S08]  /*0260*/  F2F.F32.F64 R23, R6 ;  /* 0x0000000600177310 */ /* 0x004e300000301000 */
[----:B---3--:R-:W1:Y:S01]  /*0270*/  F2F.F32.F64 R27, R26 ;  /* 0x0000001a001b7310 */ /* 0x008e620000301000 */
[----:B0-----:R-:W-:Y:S04]  /*0280*/  STS [R16], R23 ;  /* 0x0000001710007388 */ /* 0x001fe80000000800 */
[----:B-1----:R-:W-:Y:S01]  /*0290*/  STS [R18], R27 ;  /* 0x0000001b12007388 */ /* 0x002fe20000000800 */
[----:B------:R-:W-:Y:S06]  /*02a0*/  BAR.SYNC.DEFER_BLOCKING 0x0 ;  /* 0x0000000000007b1d */ /* 0x000fec0000010000 */
[----:B------:R-:W-:Y:S04]  /*02b0*/  LDS R29, [R14] ;  /* 0x000000000e1d7984 */ /* 0x000fe80000000800 */
[----:B------:R-:W0:Y:S04]  /*02c0*/  LDS.128 R8, [R12] ;  /* 0x000000000c087984 */ /* 0x000e280000000c00 */
[----:B------:R-:W1:Y:S04]  /*02d0*/  LDS R28, [R14+0x40] ;  /* 0x000040000e1c7984 */ /* 0x000e680000000800 */
[----:B------:R-:W2:Y:S04]  /*02e0*/  LDS R25, [R14+0x80] ;  /* 0x000080000e197984 */ /* 0x000ea80000000800 */
[----:B------:R-:W3:Y:S04]  /*02f0*/  LDS R24, [R14+0xc0] ;  /* 0x0000c0000e187984 */ /* 0x000ee80000000800 */
[----:B------:R-:W-:Y:S04]  /*0300*/  LDS R21, [R14+0x100] ;  /* 0x000100000e157984 */ /* 0x000fe80000000800 */
[----:B------:R-:W4:Y:S04]  /*0310*/  LDS.128 R4, [R12+0x10] ;  /* 0x000010000c047984 */ /* 0x000f280000000c00 */
[----:B------:R-:W5:Y:S04]  /*0320*/  LDS R20, [R14+0x140] ;  /* 0x000140000e147984 */ /* 0x000f680000000800 */
[----:B------:R-:W5:Y:S01]  /*0330*/  LDS R23, [R14+0x180] ;  /* 0x000180000e177984 */ /* 0x000f620000000800 */
[----:B0-----:R-:W-:-:S04]  /*0340*/  FADD R29, R8, -R29 ;  /* 0x8000001d081d7221 */ /* 0x001fc80000000000 */
[----:B------:R-:W-:Y:S01]  /*0350*/  FFMA R29, R29, R29, R22 ;  /* 0x0000001d1d1d7223 */ /* 0x000fe20000000016 */
[----:B-1----:R-:W-:Y:S01]  /*0360*/  FADD R28, -R28, R9 ;  /* 0x000000091c1c7221 */ /* 0x002fe20000000100 */
[----:B------:R-:W0:Y:S01]  /*0370*/  LDS R22, [R14+0x1c0] ;  /* 0x0001c0000e167984 */ /* 0x000e220000000800 */
[----:B--2---:R-:W-:Y:S02]  /*0380*/  FADD R10, -R25, R10 ;  /* 0x0000000a190a7221 */ /* 0x004fe40000000100 */
[----:B------:R-:W-:Y:S01]  /*0390*/  FFMA R29, R28, R28, R29 ;  /* 0x0000001c1c1d7223 */ /* 0x000fe2000000001d */
[----:B------:R-:W-:Y:S01]  /*03a0*/  LDS R25, [R14+0x200] ;  /* 0x000200000e197984 */ /* 0x000fe20000000800 */
[----:B---3--:R-:W-:Y:S02]  /*03b0*/  FADD R24, -R24, R11 ;  /* 0x0000000b18187221 */ /* 0x008fe40000000100 */
[----:B------:R-:W-:Y:S02]  /*03c0*/  FFMA R29, R10, R10, R29 ;  /* 0x0000000a0a1d7223 */ /* 0x000fe4000000001d */
[----:B------:R-:W1:Y:S02]  /*03d0*/  LDS.128 R8, [R12+0x20] ;  /* 0x000020000c087984 */ /* 0x000e640000000c00 */
[----:B------:R-:W-:-:S02]  /*03e0*/  FFMA R29, R24, R24, R29 ;  /* 0x00000018181d7223 */ /* 0x000fc4000000001d */
[----:B------:R-:W-:Y:S01]  /*03f0*/  LDS R24, [R14+0x340] ;  /* 0x000340000e187984 */ /* 0x000fe20000000800 */
[----:B----4-:R-:W-:-:S03]  /*0400*/  FADD R4, R4, -R21 ;  /* 0x8000001504047221 */ /* 0x010fc60000000000 */
[----:B------:R-:W2:Y:S01]  /*0410*/  LDS R21, [R14+0x280] ;  /* 0x000280000e157984 */ /* 0x000ea20000000800 */
[----:B------:R-:W-:Y:S01]  /*0420*/  FFMA R29, R4, R4, R29 ;  /* 0x00000004041d7223 */ /* 0x000fe2000000001d */
[----:B-----5:R-:W-:Y:S02]  /*0430*/  FADD R4, -R20, R5 ;  /* 0x0000000514047221 */ /* 0x020fe40000000100 */
[----:B------:R-:W3:Y:S01]  /*0440*/  LDS R20, [R14+0x240] ;  /* 0x000240000e147984 */ /* 0x000ee20000000800 */
[----:B------:R-:W-:Y:S01]  /*0450*/  FADD R6, -R23, R6 ;  /* 0x0000000617067221 */ /* 0x000fe20000000100 */
[----:B------:R-:W-:Y:S02]  /*0460*/  FFMA R29, R4, R4, R29 ;  /* 0x00000004041d7223 */ /* 0x000fe4000000001d */
[----:B------:R-:W-:Y:S02]  /*0470*/  LDS R23, [R14+0x300] ;  /* 0x000300000e177984 */ /* 0x000fe40000000800 */
[----:B------:R-:W-:Y:S01]  /*0480*/  FFMA R29, R6, R6, R29 ;  /* 0x00000006061d7223 */ /* 0x000fe2000000001d */
[----:B0-----:R-:W-:-:S02]  /*0490*/  FADD R4, -R22, R7 ;  /* 0x0000000716047221 */ /* 0x001fc40000000100 */
[----:B------:R-:W0:Y:S02]  /*04a0*/  LDS R22, [R14+0x2c0] ;  /* 0x0002c0000e167984 */ /* 0x000e240000000800 */
[----:B------:R-:W-:Y:S02]  /*04b0*/  FFMA R29, R4, R4, R29 ;  /* 0x00000004041d7223 */ /* 0x000fe4000000001d */
[----:B------:R-:W4:Y:S01]  /*04c0*/  LDS.128 R4, [R12+0x30] ;  /* 0x000030000c047984 */ /* 0x000f220000000c00 */
[----:B-1----:R-:W-:-:S03]  /*04d0*/  FADD R8, R8, -R25 ;  /* 0x8000001908087221 */ /* 0x002fc60000000000 */
[----:B------:R-:W1:Y:S01]  /*04e0*/  LDS R25, [R14+0x380] ;  /* 0x000380000e197984 */ /* 0x000e620000000800 */
[----:B------:R-:W-:-:S03]  /*04f0*/  FFMA R29, R8, R8, R29 ;  /* 0x00000008081d7223 */ /* 0x000fc6000000001d */
[----:B------:R-:W5:Y:S01]  /*0500*/  LDS R8, [R14+0x3c0] ;  /* 0x0003c0000e087984 */ /* 0x000f620000000800 */
[----:B--2---:R-:W-:Y:S01]  /*0510*/  FADD R10, -R21, R10 ;  /* 0x0000000a150a7221 */ /* 0x004fe20000000100 */
[----:B---3--:R-:W-:-:S04]  /*0520*/  FADD R20, -R20, R9 ;  /* 0x0000000914147221 */ /* 0x008fc80000000100 */
[----:B------:R-:W-:-:S04]  /*0530*/  FFMA R29, R20, R20, R29 ;  /* 0x00000014141d7223 */ /* 0x000fc8000000001d */
[----:B------:R-:W-:Y:S01]  /*0540*/  FFMA R29, R10, R10, R29 ;  /* 0x0000000a0a1d7223 */ /* 0x000fe2000000001d */
[----:B0-----:R-:W-:-:S04]  /*0550*/  FADD R22, -R22, R11 ;  /* 0x0000000b16167221 */ /* 0x001fc80000000100 */
[----:B------:R-:W-:Y:S01]  /*0560*/  FFMA R29, R22, R22, R29 ;  /* 0x00000016161d7223 */ /* 0x000fe2000000001d */
[----:B----4-:R-:W-:Y:S01]  /*0570*/  FADD R4, R4, -R23 ;  /* 0x8000001704047221 */ /* 0x010fe20000000000 */
[----:B------:R-:W-:-:S03]  /*0580*/  FADD R24, -R24, R5 ;  /* 0x0000000518187221 */ /* 0x000fc60000000100 */
[----:B------:R-:W-:Y:S01]  /*0590*/  FFMA R29, R4, R4, R29 ;  /* 0x00000004041d7223 */ /* 0x000fe2000000001d */
[----:B-1----:R-:W-:-:S03]  /*05a0*/  FADD R6, -R25, R6 ;  /* 0x0000000619067221 */ /* 0x002fc60000000100 */
[----:B------:R-:W-:Y:S01]  /*05b0*/  FFMA R29, R24, R24, R29 ;  /* 0x00000018181d7223 */ /* 0x000fe2000000001d */
[----:B-----5:R-:W-:-:S03]  /*05c0*/  FADD R8, -R8, R7 ;  /* 0x0000000708087221 */ /* 0x020fc60000000100 */
[----:B------:R-:W-:-:S04]  /*05d0*/  FFMA R29, R6, R6, R29 ;  /* 0x00000006061d7223 */ /* 0x000fc8000000001d */
[----:B------:R-:W-:Y:S01]  /*05e0*/  FFMA R22, R8, R8, R29 ;  /* 0x0000000808167223 */ /* 0x000fe2000000001d */
[----:B------:R-:W-:Y:S06]  /*05f0*/  BAR.SYNC.DEFER_BLOCKING 0x0 ;  /* 0x0000000000007b1d */ /* 0x000fec0000010000 */
[----:B------:R-:W-:Y:S05]  /*0600*/  BRA.U !UP0, `(.L_x_4) ;  /* 0xfffffff908f47547 */ /* 0x000fea000b83ffff */
.L_x_3:
[----:B------:R-:W-:Y:S01]  /*0610*/  IADD3 R2, PT, PT, R22, -0xd000000, RZ ;  /* 0xf300000016027810 */ /* 0x000fe20007ffe0ff */
[----:B------:R0:W1:Y:S01]  /*0620*/  MUFU.RSQ R5, R22 ;  /* 0x0000001600057308 */ /* 0x0000620000001400 */
[----:B--2-4-:R-:W-:Y:S01]  /*0630*/  LEA R0, R0, R13, 0x4 ;  /* 0x0000000d00007211 */ /* 0x014fe200078e20ff */
[----:B------:R-:W-:Y:S01]  /*0640*/  BSSY.RECONVERGENT B0, `(.L_x_5) ;  /* 0x000000e000007945 */ /* 0x000fe20003800200 */
[----:B------:R-:W-:Y:S02]  /*0650*/  ISETP.GT.U32.AND P0, PT, R2, 0x727fffff, PT ;  /* 0x727fffff0200780c */ /* 0x000fe40003f04070 */
[----:B------:R-:W-:-:S05]  /*0660*/  IADD3 R7, PT, PT, R15, UR4, RZ ;  /* 0x000000040f077c10 */ /* 0x000fca000fffe0ff */
[----:B------:R-:W-:-:S06]  /*0670*/  IMAD R7, R7, UR12, R0 ;  /* 0x0000000c07077c24 */ /* 0x000fcc000f8e0200 */
[----:B0-----:R-:W-:Y:S05]  /*0680*/  @!P0 BRA `(.L_x_6) ;  /* 0x0000000000148947 */ /* 0x001fea0003800000 */
[----:B------:R-:W-:Y:S02]  /*0690*/  MOV R0, R22 ;  /* 0x0000001600007202 */ /* 0x000fe40000000f00 */
[----:B------:R-:W-:-:S07]  /*06a0*/  MOV R8, 0x6c0 ;  /* 0x000006c000087802 */ /* 0x000fce0000000f00 */
[----:B-1----:R-:W-:Y:S05]  /*06b0*/  CALL.REL.NOINC `($__internal_0_$__cuda_sm20_sqrt_rn_f32_slowpath) ;  /* 0x0000000000307944 */ /* 0x002fea0003c00000 */
[----:B------:R-:W-:Y:S01]  /*06c0*/  MOV R2, R0 ;  /* 0x0000000000027202 */ /* 0x000fe20000000f00 */
[----:B------:R-:W-:Y:S06]  /*06d0*/  BRA `(.L_x_7) ;  /* 0x0000000000107947 */ /* 0x000fec0003800000 */
.L_x_6:
[C---:B-1----:R-:W-:Y:S01]  /*06e0*/  FMUL.FTZ R3, R5.reuse, R22 ;  /* 0x0000001605037220 */ /* 0x042fe20000410000 */
[----:B------:R-:W-:-:S03]  /*06f0*/  FMUL.FTZ R0, R5, 0.5 ;  /* 0x3f00000005007820 */ /* 0x000fc60000410000 */
[----:B------:R-:W-:-:S04]  /*0700*/  FFMA R2, -R3, R3, R22 ;  /* 0x0000000303027223 */ /* 0x000fc80000000116 */
[----:B------:R-:W-:-:S07]  /*0710*/  FFMA R2, R2, R0, R3 ;  /* 0x0000000002027223 */ /* 0x000fce0000000003 */
.L_x_7:
[----:B------:R-:W-:Y:S05]  /*0720*/  BSYNC.RECONVERGENT B0 ;  /* 0x0000000000007941 */ /* 0x000fea0003800200 */
.L_x_5:
[----:B------:R-:W0:Y:S01]  /*0730*/  LDC.64 R4, c[0x0][0x390] ;  /* 0x0000e400ff047b82 */ /* 0x000e220000000a00 */
[----:B------:R-:W1:Y:S01]  /*0740*/  F2F.F64.F32 R2, R2 ;  /* 0x0000000200027310 */ /* 0x000e620000201800 */
[----:B0-----:R-:W-:-:S05]  /*0750*/  IMAD.WIDE R4, R7, 0x8, R4 ;  /* 0x0000000807047825 */ /* 0x001fca00078e0204 */
[----:B-1----:R-:W-:Y:S01]  /*0760*/  STG.E.64 desc[UR10][R4.64], R2 ;  /* 0x0000000204007986 */ /* 0x002fe2000c101b0a */
[----:B------:R-:W-:Y:S05]  /*0770*/  EXIT ;  /* 0x000000000000794d */ /* 0x000fea0003800000 */
        .weak           $__internal_0_$__cuda_sm20_sqrt_rn_f32_slowpath
        .type           $__internal_0_$__cuda_sm20_sqrt_rn_f32_slowpath,@function
        .size           $__internal_0_$__cuda_sm20_sqrt_rn_f32_slowpath,(.L_x_10 - $__internal_0_$__cuda_sm20_sqrt_rn_f32_slowpath)
$__internal_0_$__cuda_sm20_sqrt_rn_f32_slowpath:
[----:B------:R-:W-:-:S13]  /*0780*/  LOP3.LUT P0, RZ, R0, 0x7fffffff, RZ, 0xc0, !PT ;  /* 0x7fffffff00ff7812 */ /* 0x000fda000780c0ff */
[----:B------:R-:W-:Y:S01]  /*0790*/  @!P0 MOV R2, R0 ;  /* 0x0000000000028202 */ /* 0x000fe20000000f00 */
[----:B------:R-:W-:Y:S06]  /*07a0*/  @!P0 BRA `(.L_x_8) ;  /* 0x0000000000408947 */ /* 0x000fec0003800000 */
[----:B------:R-:W-:-:S13]  /*07b0*/  FSETP.GEU.FTZ.AND P0, PT, R0, RZ, PT ;  /* 0x000000ff0000720b */ /* 0x000fda0003f1e000 */
[----:B------:R-:W-:Y:S01]  /*07c0*/  @!P0 MOV R2, 0x7fffffff ;  /* 0x7fffffff00028802 */ /* 0x000fe20000000f00 */
[----:B------:R-:W-:Y:S06]  /*07d0*/  @!P0 BRA `(.L_x_8) ;  /* 0x0000000000348947 */ /* 0x000fec0003800000 */
[----:B------:R-:W-:-:S13]  /*07e0*/  FSETP.GTU.FTZ.AND P0, PT, |R0|, +INF , PT ;  /* 0x7f8000000000780b */ /* 0x000fda0003f1c200 */
[----:B------:R-:W-:Y:S01]  /*07f0*/  @P0 FADD.FTZ R2, R0, 1 ;  /* 0x3f80000000020421 */ /* 0x000fe20000010000 */
[----:B------:R-:W-:Y:S06]  /*0800*/  @P0 BRA `(.L_x_8) ;  /* 0x0000000000280947 */ /* 0x000fec0003800000 */
[----:B------:R-:W-:-:S13]  /*0810*/  FSETP.NEU.FTZ.AND P0, PT, |R0|, +INF , PT ;  /* 0x7f8000000000780b */ /* 0x000fda0003f1d200 */
[----:B------:R-:W-:-:S04]  /*0820*/  @P0 FFMA R3, R0, 1.84467440737095516160e+19, RZ ;  /* 0x5f80000000030823 */ /* 0x000fc800000000ff */
[----:B------:R-:W0:Y:S02]  /*0830*/  @P0 MUFU.RSQ R2, R3 ;  /* 0x0000000300020308 */ /* 0x000e240000001400 */
[----:B0-----:R-:W-:Y:S01]  /*0840*/  @P0 FMUL.FTZ R4, R3, R2 ;  /* 0x0000000203040220 */ /* 0x001fe20000410000 */
[----:B------:R-:W-:Y:S01]  /*0850*/  @P0 FMUL.FTZ R6, R2, 0.5 ;  /* 0x3f00000002060820 */ /* 0x000fe20000410000 */
[----:B------:R-:W-:Y:S02]  /*0860*/  @!P0 MOV R2, R0 ;  /* 0x0000000000028202 */ /* 0x000fe40000000f00 */
[----:B------:R-:W-:-:S04]  /*0870*/  @P0 FADD.FTZ R5, -R4, -RZ ;  /* 0x800000ff04050221 */ /* 0x000fc80000010100 */
[----:B------:R-:W-:-:S04]  /*0880*/  @P0 FFMA R5, R4, R5, R3 ;  /* 0x0000000504050223 */ /* 0x000fc80000000003 */
[----:B------:R-:W-:-:S04]  /*0890*/  @P0 FFMA R5, R5, R6, R4 ;  /* 0x0000000605050223 */ /* 0x000fc80000000004 */
[----:B------:R-:W-:-:S07]  /*08a0*/  @P0 FMUL.FTZ R2, R5, 2.3283064365386962891e-10 ;  /* 0x2f80000005020820 */ /* 0x000fce0000410000 */
.L_x_8:
[----:B------:R-:W-:Y:S01]  /*08b0*/  HFMA2 R3, -RZ, RZ, 0, 0 ;  /* 0x00000000ff037431 */ /* 0x000fe200000001ff */
[----:B------:R-:W-:Y:S02]  /*08c0*/  MOV R0, R2 ;  /* 0x0000000200007202 */ /* 0x000fe40000000f00 */
[----:B------:R-:W-:-:S04]  /*08d0*/  MOV R2, R8 ;  /* 0x0000000800027202 */ /* 0x000fc80000000f00 */
[----:B------:R-:W-:Y:S05]  /*08e0*/  RET.REL.NODEC R2 `(_Z12gpuEuclideanPKdiiPd) ;  /* 0xfffffff402c47950 */ /* 0x000fea0003c3ffff */
.L_x_9:
        /* <DEDUP_REMOVED lines=9> */
.L_x_10:


//--------------------- .nv.shared._Z13gpuEuclidean2PKdS0_iiiPd --------------------------
	.section	.nv.shared._Z13gpuEuclidean2PKdS0_iiiPd,"aw",@nobits
	.sectionflags	@""
	.align	4
.nv.shared._Z13gpuEuclidean2PKdS0_iiiPd:
	.zero		3072


//--------------------- .nv.shared.reserved.0     --------------------------
	.section	.nv.shared.reserved.0,"aw",@nobits
	.weak		__nv_reservedSMEM_offset_0_alias
	.size		__nv_reservedSMEM_offset_0_alias, 0, 64
	.other		__nv_reservedSMEM_offset_0_alias,@"STO_CUDA_RESERVED_SHARED STV_DEFAULT"
__nv_reservedSMEM_offset_0_alias:
	.zero		0
	.zero		64


//--------------------- .nv.shared._Z12gpuEuclideanPKdiiPd --------------------------
	.section	.nv.shared._Z12gpuEuclideanPKdiiPd,"aw",@nobits
	.sectionflags	@""
	.align	4
.nv.shared._Z12gpuEuclideanPKdiiPd:
	.zero		3072


//--------------------- .nv.constant0._Z13gpuEuclidean2PKdS0_iiiPd --------------------------
	.section	.nv.constant0._Z13gpuEuclidean2PKdS0_iiiPd,"a",@progbits
	.sectionflags	@""
	.align	4
.nv.constant0._Z13gpuEuclidean2PKdS0_iiiPd:
	.zero		936


//--------------------- .nv.constant0._Z12gpuEuclideanPKdiiPd --------------------------
	.section	.nv.constant0._Z12gpuEuclideanPKdiiPd,"a",@progbits
	.sectionflags	@""
	.align	4
.nv.constant0._Z12gpuEuclideanPKdiiPd:
	.zero		920


//--------------------- SYMBOLS --------------------------

	.type		.nv.reservedSmem.offset0,@object
	.size		.nv.reservedSmem.offset0,0x4
	.type		.nv.reservedSmem.cap,@object
	.size		.nv.reservedSmem.cap,0x4
